//
// Generated by NVIDIA NVVM Compiler
//
// Compiler Build ID: CL-36424714
// Cuda compilation tools, release 13.0, V13.0.88
// Based on NVVM 20.0.0
//

.version 9.0
.target sm_100
.address_size 64

	// .globl	_Z4scanPiS_

.visible .entry _Z4scanPiS_(
	.param .u64 .ptr .align 1 _Z4scanPiS__param_0,
	.param .u64 .ptr .align 1 _Z4scanPiS__param_1
)
{
	.reg .pred 	%p<2>;
	.reg .b32 	%r<5>;

	mov.u32 	%r1, %tid.x;
	mov.u32 	%r2, %ctaid.x;
	mov.u32 	%r3, %ntid.x;
	mad.lo.s32 	%r4, %r2, %r3, %r1;
	setp.gt.s32 	%p1, %r4, 127;
	@%p1 bra 	$L__BB0_2;
	bar.sync 	0;
$L__BB0_2:
	ret;

}


// ===== COMPILED SASS (sm_100) =====

	.target	sm_100

	.elftype	@"ET_EXEC"


//--------------------- .note.nv.tkinfo           --------------------------
	.section	.note.nv.tkinfo,"",@"SHT_NOTE"
	.sectionflags	@"SHF_NOTE_NV_TKINFO"
	.tkinfo
        /*0018*/ 	.word	0x00000002
        /*0030*/ 	.string	""
        /*0030*/ 	.string	"ptxas"
        /*0030*/ 	.string	"Cuda compilation tools, release 13.0, V13.0.88"
        /*0030*/ 	.string	"Build cuda_13.0.r13.0/compiler.36424714_0"
        /*0030*/ 	.string	"-arch sm_100 -m 64 "



//--------------------- .note.nv.cuinfo           --------------------------
	.section	.note.nv.cuinfo,"",@"SHT_NOTE"
	.sectionflags	@"SHF_NOTE_NV_CUINFO"
        /*0018*/ 	.short	0x0002
        /*001a*/ 	.short	0x0064
        /*001c*/ 	.short	0x0082
	.zero		2


//--------------------- .nv.info                  --------------------------
	.section	.nv.info,"",@"SHT_CUDA_INFO"
	.align	4


	//----- nvinfo : EIATTR_REGCOUNT
	.align		4
        /*0000*/ 	.byte	0x04, 0x2f
        /*0002*/ 	.short	(.L_1 - .L_0)
	.align		4
.L_0:
        /*0004*/ 	.word	index@(_Z4scanPiS_)
        /*0008*/ 	.word	0x00000006


	//----- nvinfo : EIATTR_FRAME_SIZE
	.align		4
.L_1:
        /*000c*/ 	.byte	0x04, 0x11
        /*000e*/ 	.short	(.L_3 - .L_2)
	.align		4
.L_2:
        /*0010*/ 	.word	index@(_Z4scanPiS_)
        /*0014*/ 	.word	0x00000000


	//----- nvinfo : EIATTR_MIN_STACK_SIZE
	.align		4
.L_3:
        /*0018*/ 	.byte	0x04, 0x12
        /*001a*/ 	.short	(.L_5 - .L_4)
	.align		4
.L_4:
        /*001c*/ 	.word	index@(_Z4scanPiS_)
        /*0020*/ 	.word	0x00000000
.L_5:


//--------------------- .nv.compat                --------------------------
	.section	.nv.compat,"",@"SHT_CUDA_COMPAT_INFO"
	.align	4
        /*0000*/ 	.byte	0x02, 0x09, 0x00, 0x00, 0x02, 0x02, 0x01, 0x00, 0x02, 0x05, 0x05, 0x00, 0x03, 0x07, 0x01, 0x01
        /*0010*/ 	.byte	0x02, 0x03, 0x00, 0x00, 0x02, 0x06, 0x01, 0x00, 0x04, 0x0b, 0x08, 0x00, 0x09, 0x00, 0x00, 0x00
        /*0020*/ 	.byte	0x00, 0x00, 0x00, 0x00


//--------------------- .nv.info._Z4scanPiS_      --------------------------
	.section	.nv.info._Z4scanPiS_,"",@"SHT_CUDA_INFO"
	.sectionflags	@""
	.align	4


	//----- nvinfo : EIATTR_CUDA_API_VERSION
	.align		4
        /*0000*/ 	.byte	0x04, 0x37
        /*0002*/ 	.short	(.L_7 - .L_6)
.L_6:
        /*0004*/ 	.word	0x00000082


	//----- nvinfo : EIATTR_KPARAM_INFO
	.align		4
.L_7:
        /*0008*/ 	.byte	0x04, 0x17
        /*000a*/ 	.short	(.L_9 - .L_8)
.L_8:
        /*000c*/ 	.word	0x00000000
        /*0010*/ 	.short	0x0001
        /*0012*/ 	.short	0x0008
        /*0014*/ 	.byte	0x00, 0xf5, 0x21, 0x00


	//----- nvinfo : EIATTR_KPARAM_INFO
	.align		4
.L_9:
        /*0018*/ 	.byte	0x04, 0x17
        /*001a*/ 	.short	(.L_11 - .L_10)
.L_10:
        /*001c*/ 	.word	0x00000000
        /*0020*/ 	.short	0x0000
        /*0022*/ 	.short	0x0000
        /*0024*/ 	.byte	0x00, 0xf5, 0x21, 0x00


	//----- nvinfo : EIATTR_SPARSE_MMA_MASK
	.align		4
.L_11:
        /*0028*/ 	.byte	0x03, 0x50
        /*002a*/ 	.short	0x0000


	//----- nvinfo : EIATTR_MAXREG_COUNT
	.align		4
        /*002c*/ 	.byte	0x03, 0x1b
        /*002e*/ 	.short	0x00ff


	//----- nvinfo : EIATTR_NUM_BARRIERS
	.align		4
        /*0030*/ 	.byte	0x02, 0x4c
        /*0032*/ 	.byte	0x01
	.zero		1


	//----- nvinfo : EIATTR_MERCURY_ISA_VERSION
	.align		4
        /*0034*/ 	.byte	0x03, 0x5f
        /*0036*/ 	.short	0x0101


	//----- nvinfo : EIATTR_VRC_CTA_INIT_COUNT
	.align		4
        /*0038*/ 	.byte	0x02, 0x4a
	.zero		1
	.zero		1


	//----- nvinfo : EIATTR_EXIT_INSTR_OFFSETS
	.align		4
        /*003c*/ 	.byte	0x04, 0x1c
        /*003e*/ 	.short	(.L_13 - .L_12)


	//   ....[0]....
.L_12:
        /*0040*/ 	.word	0x00000060


	//   ....[1]....
        /*0044*/ 	.word	0x00000080


	//----- nvinfo : EIATTR_CBANK_PARAM_SIZE
	.align		4
.L_13:
        /*0048*/ 	.byte	0x03, 0x19
        /*004a*/ 	.short	0x0010


	//----- nvinfo : EIATTR_PARAM_CBANK
	.align		4
        /*004c*/ 	.byte	0x04, 0x0a
        /*004e*/ 	.short	(.L_15 - .L_14)
	.align		4
.L_14:
        /*0050*/ 	.word	index@(.nv.constant0._Z4scanPiS_)
        /*0054*/ 	.short	0x0380
        /*0056*/ 	.short	0x0010


	//----- nvinfo : EIATTR_SW_WAR
	.align		4
.L_15:
        /*0058*/ 	.byte	0x04, 0x36
        /*005a*/ 	.short	(.L_17 - .L_16)
.L_16:
        /*005c*/ 	.word	0x00000008
.L_17:


//--------------------- .nv.callgraph             --------------------------
	.section	.nv.callgraph,"",@"SHT_CUDA_CALLGRAPH"
	.align	4
	.sectionentsize	8
	.align		4
        /*0000*/ 	.word	0x00000000
	.align		4
        /*0004*/ 	.word	0xffffffff
	.align		4
        /*0008*/ 	.word	0x00000000
	.align		4
        /*000c*/ 	.word	0xfffffffe
	.align		4
        /*0010*/ 	.word	0x00000000
	.align		4
        /*0014*/ 	.word	0xfffffffd
	.align		4
        /*0018*/ 	.word	0x00000000
	.align		4
        /*001c*/ 	.word	0xfffffffc


//--------------------- .text._Z4scanPiS_         --------------------------
	.section	.text._Z4scanPiS_,"ax",@progbits
	.align	128
        .global         _Z4scanPiS_
        .type           _Z4scanPiS_,@function
        .size           _Z4scanPiS_,(.L_x_1 - _Z4scanPiS_)
        .other          _Z4scanPiS_,@"STO_CUDA_ENTRY STV_DEFAULT"
_Z4scanPiS_:
.text._Z4scanPiS_:
[----:B------:R-:W-:Y:S01]  /*0000*/  LDC R1, c[0x0][0x37c] ;  /* 0x0000df00ff017b82 */ /* 0x000fe20000000800 */
[----:B------:R-:W0:Y:S07]  /*0010*/  S2R R0, SR_TID.X ;  /* 0x0000000000007919 */ /* 0x000e2e0000002100 */
[----:B------:R-:W0:Y:S08]  /*0020*/  S2UR UR4, SR_CTAID.X ;  /* 0x00000000000479c3 */ /* 0x000e300000002500 */
[----:B------:R-:W0:Y:S02]  /*0030*/  LDC R3, c[0x0][0x360] ;  /* 0x0000d800ff037b82 */ /* 0x000e240000000800 */
[----:B0-----:R-:W-:-:S05]  /*0040*/  IMAD R0, R3, UR4, R0 ;  /* 0x0000000403007c24 */ /* 0x001fca000f8e0200 */
[----:B------:R-:W-:-:S13]  /*0050*/  ISETP.GT.AND P0, PT, R0, 0x7f, PT ;  /* 0x0000007f0000780c */ /* 0x000fda0003f04270 */
[----:B------:R-:W-:Y:S05]  /*0060*/  @P0 EXIT ;  /* 0x000000000000094d */ /* 0x000fea0003800000 */
[----:B------:R-:W-:Y:S06]  /*0070*/  BAR.SYNC.DEFER_BLOCKING 0x0 ;  /* 0x0000000000007b1d */ /* 0x000fec0000010000 */
[----:B------:R-:W-:Y:S05]  /*0080*/  EXIT ;  /* 0x000000000000794d */ /* 0x000fea0003800000 */
.L_x_0:
[----:B------:R-:W-:-:S00]  /*0090*/  BRA `(.L_x_0) ;  /* 0xfffffffc00fc7947 */ /* 0x000fc0000383ffff */
[----:B------:R-:W-:-:S00]  /*00a0*/  NOP ;  /* 0x0000000000007918 */ /* 0x000fc00000000000 */
        /* <DEDUP_REMOVED lines=13> */
.L_x_1:


//--------------------- .nv.shared.reserved.0     --------------------------
	.section	.nv.shared.reserved.0,"aw",@nobits
	.weak		__nv_reservedSMEM_offset_0_alias
	.size		__nv_reservedSMEM_offset_0_alias, 0, 64
	.other		__nv_reservedSMEM_offset_0_alias,@"STO_CUDA_RESERVED_SHARED STV_DEFAULT"
__nv_reservedSMEM_offset_0_alias:
	.zero		0
	.zero		64


//--------------------- .nv.constant0._Z4scanPiS_ --------------------------
	.section	.nv.constant0._Z4scanPiS_,"a",@progbits
	.sectionflags	@""
	.align	4
.nv.constant0._Z4scanPiS_:
	.zero		912


//--------------------- SYMBOLS --------------------------

	.type		.nv.reservedSmem.offset0,@object
	.size		.nv.reservedSmem.offset0,0x4
